//
// Generated by NVIDIA NVVM Compiler
//
// Compiler Build ID: CL-36424714
// Cuda compilation tools, release 13.0, V13.0.88
// Based on NVVM 20.0.0
//

.version 9.0
.target sm_100
.address_size 64

	// .globl	_Z20d_z_a2a_to_z_pencilsPfS_iiii

.visible .entry _Z20d_z_a2a_to_z_pencilsPfS_iiii(
	.param .u64 .ptr .align 1 _Z20d_z_a2a_to_z_pencilsPfS_iiii_param_0,
	.param .u64 .ptr .align 1 _Z20d_z_a2a_to_z_pencilsPfS_iiii_param_1,
	.param .u32 _Z20d_z_a2a_to_z_pencilsPfS_iiii_param_2,
	.param .u32 _Z20d_z_a2a_to_z_pencilsPfS_iiii_param_3,
	.param .u32 _Z20d_z_a2a_to_z_pencilsPfS_iiii_param_4,
	.param .u32 _Z20d_z_a2a_to_z_pencilsPfS_iiii_param_5
)
{
	.reg .b32 	%r<23>;
	.reg .b32 	%f<3>;
	.reg .b64 	%rd<9>;

	ld.param.u64 	%rd1, [_Z20d_z_a2a_to_z_pencilsPfS_iiii_param_0];
	ld.param.u64 	%rd2, [_Z20d_z_a2a_to_z_pencilsPfS_iiii_param_1];
	ld.param.u32 	%r1, [_Z20d_z_a2a_to_z_pencilsPfS_iiii_param_2];
	ld.param.u32 	%r2, [_Z20d_z_a2a_to_z_pencilsPfS_iiii_param_3];
	ld.param.u32 	%r3, [_Z20d_z_a2a_to_z_pencilsPfS_iiii_param_4];
	ld.param.u32 	%r4, [_Z20d_z_a2a_to_z_pencilsPfS_iiii_param_5];
	cvta.to.global.u64 	%rd3, %rd2;
	cvta.to.global.u64 	%rd4, %rd1;
	mov.u32 	%r5, %ntid.x;
	mov.u32 	%r6, %ctaid.x;
	mov.u32 	%r7, %tid.x;
	mad.lo.s32 	%r8, %r5, %r6, %r7;
	div.s32 	%r9, %r8, %r1;
	div.s32 	%r10, %r8, %r2;
	rem.s32 	%r11, %r10, %r3;
	rem.s32 	%r12, %r9, %r4;
	mul.lo.s32 	%r13, %r4, %r1;
	div.s32 	%r14, %r8, %r13;
	mul.lo.s32 	%r15, %r11, %r2;
	mul.lo.s32 	%r16, %r10, %r2;
	sub.s32 	%r17, %r8, %r16;
	mad.lo.s32 	%r18, %r14, %r1, %r15;
	mad.lo.s32 	%r19, %r12, %r2, %r17;
	mad.lo.s32 	%r20, %r18, %r4, %r19;
	shl.b32 	%r21, %r8, 1;
	mul.wide.s32 	%rd5, %r21, 4;
	add.s64 	%rd6, %rd4, %rd5;
	ld.global.f32 	%f1, [%rd6];
	shl.b32 	%r22, %r20, 1;
	mul.wide.s32 	%rd7, %r22, 4;
	add.s64 	%rd8, %rd3, %rd7;
	st.global.f32 	[%rd8], %f1;
	ld.global.f32 	%f2, [%rd6+4];
	st.global.f32 	[%rd8+4], %f2;
	ret;

}
	// .globl	_Z20d_z_pencils_to_z_a2aPfS_iiii
.visible .entry _Z20d_z_pencils_to_z_a2aPfS_iiii(
	.param .u64 .ptr .align 1 _Z20d_z_pencils_to_z_a2aPfS_iiii_param_0,
	.param .u64 .ptr .align 1 _Z20d_z_pencils_to_z_a2aPfS_iiii_param_1,
	.param .u32 _Z20d_z_pencils_to_z_a2aPfS_iiii_param_2,
	.param .u32 _Z20d_z_pencils_to_z_a2aPfS_iiii_param_3,
	.param .u32 _Z20d_z_pencils_to_z_a2aPfS_iiii_param_4,
	.param .u32 _Z20d_z_pencils_to_z_a2aPfS_iiii_param_5
)
{
	.reg .b32 	%r<24>;
	.reg .b32 	%f<3>;
	.reg .b64 	%rd<9>;

	ld.param.u64 	%rd1, [_Z20d_z_pencils_to_z_a2aPfS_iiii_param_0];
	ld.param.u64 	%rd2, [_Z20d_z_pencils_to_z_a2aPfS_iiii_param_1];
	ld.param.u32 	%r1, [_Z20d_z_pencils_to_z_a2aPfS_iiii_param_2];
	ld.param.u32 	%r2, [_Z20d_z_pencils_to_z_a2aPfS_iiii_param_3];
	ld.param.u32 	%r3, [_Z20d_z_pencils_to_z_a2aPfS_iiii_param_4];
	ld.param.u32 	%r4, [_Z20d_z_pencils_to_z_a2aPfS_iiii_param_5];
	cvta.to.global.u64 	%rd3, %rd2;
	cvta.to.global.u64 	%rd4, %rd1;
	mov.u32 	%r5, %ntid.x;
	mov.u32 	%r6, %ctaid.x;
	mov.u32 	%r7, %tid.x;
	mad.lo.s32 	%r8, %r5, %r6, %r7;
	mul.lo.s32 	%r9, %r4, %r1;
	div.s32 	%r10, %r8, %r9;
	div.s32 	%r11, %r8, %r2;
	rem.s32 	%r12, %r11, %r4;
	mad.lo.s32 	%r13, %r10, %r4, %r12;
	mul.lo.s32 	%r14, %r4, %r2;
	div.s32 	%r15, %r8, %r14;
	rem.s32 	%r16, %r15, %r3;
	mul.lo.s32 	%r17, %r13, %r1;
	mad.lo.s32 	%r18, %r16, %r2, %r17;
	mul.lo.s32 	%r19, %r11, %r2;
	sub.s32 	%r20, %r8, %r19;
	add.s32 	%r21, %r18, %r20;
	shl.b32 	%r22, %r8, 1;
	mul.wide.s32 	%rd5, %r22, 4;
	add.s64 	%rd6, %rd4, %rd5;
	ld.global.f32 	%f1, [%rd6];
	shl.b32 	%r23, %r21, 1;
	mul.wide.s32 	%rd7, %r23, 4;
	add.s64 	%rd8, %rd3, %rd7;
	st.global.f32 	[%rd8], %f1;
	ld.global.f32 	%f2, [%rd6+4];
	st.global.f32 	[%rd8+4], %f2;
	ret;

}


// ===== COMPILED SASS (sm_100) =====

	.target	sm_100

	.elftype	@"ET_EXEC"


//--------------------- .note.nv.tkinfo           --------------------------
	.section	.note.nv.tkinfo,"",@"SHT_NOTE"
	.sectionflags	@"SHF_NOTE_NV_TKINFO"
	.tkinfo
        /*0018*/ 	.word	0x00000002
        /*0030*/ 	.string	""
        /*0030*/ 	.string	"ptxas"
        /*0030*/ 	.string	"Cuda compilation tools, release 13.0, V13.0.88"
        /*0030*/ 	.string	"Build cuda_13.0.r13.0/compiler.36424714_0"
        /*0030*/ 	.string	"-arch sm_100 -m 64 "



//--------------------- .note.nv.cuinfo           --------------------------
	.section	.note.nv.cuinfo,"",@"SHT_NOTE"
	.sectionflags	@"SHF_NOTE_NV_CUINFO"
        /*0018*/ 	.short	0x0002
        /*001a*/ 	.short	0x0064
        /*001c*/ 	.short	0x0082
	.zero		2


//--------------------- .nv.info                  --------------------------
	.section	.nv.info,"",@"SHT_CUDA_INFO"
	.align	4


	//----- nvinfo : EIATTR_REGCOUNT
	.align		4
        /*0000*/ 	.byte	0x04, 0x2f
        /*0002*/ 	.short	(.L_1 - .L_0)
	.align		4
.L_0:
        /*0004*/ 	.word	index@(_Z20d_z_a2a_to_z_pencilsPfS_iiii)
        /*0008*/ 	.word	0x0000001c


	//----- nvinfo : EIATTR_FRAME_SIZE
	.align		4
.L_1:
        /*000c*/ 	.byte	0x04, 0x11
        /*000e*/ 	.short	(.L_3 - .L_2)
	.align		4
.L_2:
        /*0010*/ 	.word	index@(_Z20d_z_a2a_to_z_pencilsPfS_iiii)
        /*0014*/ 	.word	0x00000000


	//----- nvinfo : EIATTR_REGCOUNT
	.align		4
.L_3:
        /*0018*/ 	.byte	0x04, 0x2f
        /*001a*/ 	.short	(.L_5 - .L_4)
	.align		4
.L_4:
        /*001c*/ 	.word	index@(_Z20d_z_pencils_to_z_a2aPfS_iiii)
        /*0020*/ 	.word	0x0000001c


	//----- nvinfo : EIATTR_FRAME_SIZE
	.align		4
.L_5:
        /*0024*/ 	.byte	0x04, 0x11
        /*0026*/ 	.short	(.L_7 - .L_6)
	.align		4
.L_6:
        /*0028*/ 	.word	index@(_Z20d_z_pencils_to_z_a2aPfS_iiii)
        /*002c*/ 	.word	0x00000000


	//----- nvinfo : EIATTR_MIN_STACK_SIZE
	.align		4
.L_7:
        /*0030*/ 	.byte	0x04, 0x12
        /*0032*/ 	.short	(.L_9 - .L_8)
	.align		4
.L_8:
        /*0034*/ 	.word	index@(_Z20d_z_pencils_to_z_a2aPfS_iiii)
        /*0038*/ 	.word	0x00000000


	//----- nvinfo : EIATTR_MIN_STACK_SIZE
	.align		4
.L_9:
        /*003c*/ 	.byte	0x04, 0x12
        /*003e*/ 	.short	(.L_11 - .L_10)
	.align		4
.L_10:
        /*0040*/ 	.word	index@(_Z20d_z_a2a_to_z_pencilsPfS_iiii)
        /*0044*/ 	.word	0x00000000
.L_11:


//--------------------- .nv.compat                --------------------------
	.section	.nv.compat,"",@"SHT_CUDA_COMPAT_INFO"
	.align	4
        /*0000*/ 	.byte	0x02, 0x09, 0x00, 0x00, 0x02, 0x02, 0x01, 0x00, 0x02, 0x05, 0x05, 0x00, 0x03, 0x07, 0x01, 0x01
        /*0010*/ 	.byte	0x02, 0x03, 0x00, 0x00, 0x02, 0x06, 0x01, 0x00, 0x04, 0x0b, 0x08, 0x00, 0x09, 0x00, 0x00, 0x00
        /*0020*/ 	.byte	0x00, 0x00, 0x00, 0x00


//--------------------- .nv.info._Z20d_z_pencils_to_z_a2aPfS_iiii --------------------------
	.section	.nv.info._Z20d_z_pencils_to_z_a2aPfS_iiii,"",@"SHT_CUDA_INFO"
	.sectionflags	@""
	.align	4


	//----- nvinfo : EIATTR_CUDA_API_VERSION
	.align		4
        /*0000*/ 	.byte	0x04, 0x37
        /*0002*/ 	.short	(.L_13 - .L_12)
.L_12:
        /*0004*/ 	.word	0x00000082


	//----- nvinfo : EIATTR_KPARAM_INFO
	.align		4
.L_13:
        /*0008*/ 	.byte	0x04, 0x17
        /*000a*/ 	.short	(.L_15 - .L_14)
.L_14:
        /*000c*/ 	.word	0x00000000
        /*0010*/ 	.short	0x0005
        /*0012*/ 	.short	0x001c
        /*0014*/ 	.byte	0x00, 0xf0, 0x11, 0x00


	//----- nvinfo : EIATTR_KPARAM_INFO
	.align		4
.L_15:
        /*0018*/ 	.byte	0x04, 0x17
        /*001a*/ 	.short	(.L_17 - .L_16)
.L_16:
        /*001c*/ 	.word	0x00000000
        /*0020*/ 	.short	0x0004
        /*0022*/ 	.short	0x0018
        /*0024*/ 	.byte	0x00, 0xf0, 0x11, 0x00


	//----- nvinfo : EIATTR_KPARAM_INFO
	.align		4
.L_17:
        /*0028*/ 	.byte	0x04, 0x17
        /*002a*/ 	.short	(.L_19 - .L_18)
.L_18:
        /*002c*/ 	.word	0x00000000
        /*0030*/ 	.short	0x0003
        /*0032*/ 	.short	0x0014
        /*0034*/ 	.byte	0x00, 0xf0, 0x11, 0x00


	//----- nvinfo : EIATTR_KPARAM_INFO
	.align		4
.L_19:
        /*0038*/ 	.byte	0x04, 0x17
        /*003a*/ 	.short	(.L_21 - .L_20)
.L_20:
        /*003c*/ 	.word	0x00000000
        /*0040*/ 	.short	0x0002
        /*0042*/ 	.short	0x0010
        /*0044*/ 	.byte	0x00, 0xf0, 0x11, 0x00


	//----- nvinfo : EIATTR_KPARAM_INFO
	.align		4
.L_21:
        /*0048*/ 	.byte	0x04, 0x17
        /*004a*/ 	.short	(.L_23 - .L_22)
.L_22:
        /*004c*/ 	.word	0x00000000
        /*0050*/ 	.short	0x0001
        /*0052*/ 	.short	0x0008
        /*0054*/ 	.byte	0x00, 0xf5, 0x21, 0x00


	//----- nvinfo : EIATTR_KPARAM_INFO
	.align		4
.L_23:
        /*0058*/ 	.byte	0x04, 0x17
        /*005a*/ 	.short	(.L_25 - .L_24)
.L_24:
        /*005c*/ 	.word	0x00000000
        /*0060*/ 	.short	0x0000
        /*0062*/ 	.short	0x0000
        /*0064*/ 	.byte	0x00, 0xf5, 0x21, 0x00


	//----- nvinfo : EIATTR_SPARSE_MMA_MASK
	.align		4
.L_25:
        /*0068*/ 	.byte	0x03, 0x50
        /*006a*/ 	.short	0x0000


	//----- nvinfo : EIATTR_MAXREG_COUNT
	.align		4
        /*006c*/ 	.byte	0x03, 0x1b
        /*006e*/ 	.short	0x00ff


	//----- nvinfo : EIATTR_MERCURY_ISA_VERSION
	.align		4
        /*0070*/ 	.byte	0x03, 0x5f
        /*0072*/ 	.short	0x0101


	//----- nvinfo : EIATTR_VRC_CTA_INIT_COUNT
	.align		4
        /*0074*/ 	.byte	0x02, 0x4a
	.zero		1
	.zero		1


	//----- nvinfo : EIATTR_EXIT_INSTR_OFFSETS
	.align		4
        /*0078*/ 	.byte	0x04, 0x1c
        /*007a*/ 	.short	(.L_27 - .L_26)


	//   ....[0]....
.L_26:
        /*007c*/ 	.word	0x00000900


	//----- nvinfo : EIATTR_CBANK_PARAM_SIZE
	.align		4
.L_27:
        /*0080*/ 	.byte	0x03, 0x19
        /*0082*/ 	.short	0x0020


	//----- nvinfo : EIATTR_PARAM_CBANK
	.align		4
        /*0084*/ 	.byte	0x04, 0x0a
        /*0086*/ 	.short	(.L_29 - .L_28)
	.align		4
.L_28:
        /*0088*/ 	.word	index@(.nv.constant0._Z20d_z_pencils_to_z_a2aPfS_iiii)
        /*008c*/ 	.short	0x0380
        /*008e*/ 	.short	0x0020


	//----- nvinfo : EIATTR_SW_WAR
	.align		4
.L_29:
        /*0090*/ 	.byte	0x04, 0x36
        /*0092*/ 	.short	(.L_31 - .L_30)
.L_30:
        /*0094*/ 	.word	0x00000008
.L_31:


//--------------------- .nv.info._Z20d_z_a2a_to_z_pencilsPfS_iiii --------------------------
	.section	.nv.info._Z20d_z_a2a_to_z_pencilsPfS_iiii,"",@"SHT_CUDA_INFO"
	.sectionflags	@""
	.align	4


	//----- nvinfo : EIATTR_CUDA_API_VERSION
	.align		4
        /*0000*/ 	.byte	0x04, 0x37
        /*0002*/ 	.short	(.L_33 - .L_32)
.L_32:
        /*0004*/ 	.word	0x00000082


	//----- nvinfo : EIATTR_KPARAM_INFO
	.align		4
.L_33:
        /*0008*/ 	.byte	0x04, 0x17
        /*000a*/ 	.short	(.L_35 - .L_34)
.L_34:
        /*000c*/ 	.word	0x00000000
        /*0010*/ 	.short	0x0005
        /*0012*/ 	.short	0x001c
        /*0014*/ 	.byte	0x00, 0xf0, 0x11, 0x00


	//----- nvinfo : EIATTR_KPARAM_INFO
	.align		4
.L_35:
        /*0018*/ 	.byte	0x04, 0x17
        /*001a*/ 	.short	(.L_37 - .L_36)
.L_36:
        /*001c*/ 	.word	0x00000000
        /*0020*/ 	.short	0x0004
        /*0022*/ 	.short	0x0018
        /*0024*/ 	.byte	0x00, 0xf0, 0x11, 0x00


	//----- nvinfo : EIATTR_KPARAM_INFO
	.align		4
.L_37:
        /*0028*/ 	.byte	0x04, 0x17
        /*002a*/ 	.short	(.L_39 - .L_38)
.L_38:
        /*002c*/ 	.word	0x00000000
        /*0030*/ 	.short	0x0003
        /*0032*/ 	.short	0x0014
        /*0034*/ 	.byte	0x00, 0xf0, 0x11, 0x00


	//----- nvinfo : EIATTR_KPARAM_INFO
	.align		4
.L_39:
        /*0038*/ 	.byte	0x04, 0x17
        /*003a*/ 	.short	(.L_41 - .L_40)
.L_40:
        /*003c*/ 	.word	0x00000000
        /*0040*/ 	.short	0x0002
        /*0042*/ 	.short	0x0010
        /*0044*/ 	.byte	0x00, 0xf0, 0x11, 0x00


	//----- nvinfo : EIATTR_KPARAM_INFO
	.align		4
.L_41:
        /*0048*/ 	.byte	0x04, 0x17
        /*004a*/ 	.short	(.L_43 - .L_42)
.L_42:
        /*004c*/ 	.word	0x00000000
        /*0050*/ 	.short	0x0001
        /*0052*/ 	.short	0x0008
        /*0054*/ 	.byte	0x00, 0xf5, 0x21, 0x00


	//----- nvinfo : EIATTR_KPARAM_INFO
	.align		4
.L_43:
        /*0058*/ 	.byte	0x04, 0x17
        /*005a*/ 	.short	(.L_45 - .L_44)
.L_44:
        /*005c*/ 	.word	0x00000000
        /*0060*/ 	.short	0x0000
        /*0062*/ 	.short	0x0000
        /*0064*/ 	.byte	0x00, 0xf5, 0x21, 0x00


	//----- nvinfo : EIATTR_SPARSE_MMA_MASK
	.align		4
.L_45:
        /*0068*/ 	.byte	0x03, 0x50
        /*006a*/ 	.short	0x0000


	//----- nvinfo : EIATTR_MAXREG_COUNT
	.align		4
        /*006c*/ 	.byte	0x03, 0x1b
        /*006e*/ 	.short	0x00ff


	//----- nvinfo : EIATTR_MERCURY_ISA_VERSION
	.align		4
        /*0070*/ 	.byte	0x03, 0x5f
        /*0072*/ 	.short	0x0101


	//----- nvinfo : EIATTR_VRC_CTA_INIT_COUNT
	.align		4
        /*0074*/ 	.byte	0x02, 0x4a
	.zero		1
	.zero		1


	//----- nvinfo : EIATTR_EXIT_INSTR_OFFSETS
	.align		4
        /*0078*/ 	.byte	0x04, 0x1c
        /*007a*/ 	.short	(.L_47 - .L_46)


	//   ....[0]....
.L_46:
        /*007c*/ 	.word	0x00000910


	//----- nvinfo : EIATTR_CBANK_PARAM_SIZE
	.align		4
.L_47:
        /*0080*/ 	.byte	0x03, 0x19
        /*0082*/ 	.short	0x0020


	//----- nvinfo : EIATTR_PARAM_CBANK
	.align		4
        /*0084*/ 	.byte	0x04, 0x0a
        /*0086*/ 	.short	(.L_49 - .L_48)
	.align		4
.L_48:
        /*0088*/ 	.word	index@(.nv.constant0._Z20d_z_a2a_to_z_pencilsPfS_iiii)
        /*008c*/ 	.short	0x0380
        /*008e*/ 	.short	0x0020


	//----- nvinfo : EIATTR_SW_WAR
	.align		4
.L_49:
        /*0090*/ 	.byte	0x04, 0x36
        /*0092*/ 	.short	(.L_51 - .L_50)
.L_50:
        /*0094*/ 	.word	0x00000008
.L_51:


//--------------------- .nv.callgraph             --------------------------
	.section	.nv.callgraph,"",@"SHT_CUDA_CALLGRAPH"
	.align	4
	.sectionentsize	8
	.align		4
        /*0000*/ 	.word	0x00000000
	.align		4
        /*0004*/ 	.word	0xffffffff
	.align		4
        /*0008*/ 	.word	0x00000000
	.align		4
        /*000c*/ 	.word	0xfffffffe
	.align		4
        /*0010*/ 	.word	0x00000000
	.align		4
        /*0014*/ 	.word	0xfffffffd
	.align		4
        /*0018*/ 	.word	0x00000000
	.align		4
        /*001c*/ 	.word	0xfffffffc


//--------------------- .text._Z20d_z_pencils_to_z_a2aPfS_iiii --------------------------
	.section	.text._Z20d_z_pencils_to_z_a2aPfS_iiii,"ax",@progbits
	.align	128
        .global         _Z20d_z_pencils_to_z_a2aPfS_iiii
        .type           _Z20d_z_pencils_to_z_a2aPfS_iiii,@function
        .size           _Z20d_z_pencils_to_z_a2aPfS_iiii,(.L_x_2 - _Z20d_z_pencils_to_z_a2aPfS_iiii)
        .other          _Z20d_z_pencils_to_z_a2aPfS_iiii,@"STO_CUDA_ENTRY STV_DEFAULT"
_Z20d_z_pencils_to_z_a2aPfS_iiii:
.text._Z20d_z_pencils_to_z_a2aPfS_iiii:
[----:B------:R-:W-:Y:S01]  /*0000*/  LDC R1, c[0x0][0x37c] ;  /* 0x0000df00ff017b82 */ /* 0x000fe20000000800 */
[----:B------:R-:W0:Y:S01]  /*0010*/  S2R R10, SR_CTAID.X ;  /* 0x00000000000a7919 */ /* 0x000e220000002500 */
[----:B------:R-:W0:Y:S06]  /*0020*/  LDCU UR4, c[0x0][0x360] ;  /* 0x00006c00ff0477ac */ /* 0x000e2c0008000800 */
[----:B------:R-:W1:Y:S01]  /*0030*/  LDC.64 R2, c[0x0][0x380] ;  /* 0x0000e000ff027b82 */ /* 0x000e620000000a00 */
[----:B------:R-:W0:Y:S01]  /*0040*/  S2R R5, SR_TID.X ;  /* 0x0000000000057919 */ /* 0x000e220000002100 */
[----:B------:R-:W2:Y:S06]  /*0050*/  LDCU.64 UR6, c[0x0][0x358] ;  /* 0x00006b00ff0677ac */ /* 0x000eac0008000a00 */
[----:B------:R-:W3:Y:S08]  /*0060*/  LDC R11, c[0x0][0x394] ;  /* 0x0000e500ff0b7b82 */ /* 0x000ef00000000800 */
[----:B------:R-:W4:Y:S08]  /*0070*/  LDC R14, c[0x0][0x39c] ;  /* 0x0000e700ff0e7b82 */ /* 0x000f300000000800 */
[----:B------:R-:W5:Y:S01]  /*0080*/  LDC R12, c[0x0][0x398] ;  /* 0x0000e600ff0c7b82 */ /* 0x000f620000000800 */
[----:B0-----:R-:W-:Y:S01]  /*0090*/  IMAD R10, R10, UR4, R5 ;  /* 0x000000040a0a7c24 */ /* 0x001fe2000f8e0205 */
[----:B---3--:R-:W-:Y:S01]  /*00a0*/  IABS R20, R11 ;  /* 0x0000000b00147213 */ /* 0x008fe20000000000 */
[----:B------:R-:W0:Y:S02]  /*00b0*/  LDCU UR4, c[0x0][0x390] ;  /* 0x00007200ff0477ac */ /* 0x000e240008000800 */
[----:B------:R-:W-:-:S04]  /*00c0*/  IMAD.SHL.U32 R5, R10, 0x2, RZ ;  /* 0x000000020a057824 */ /* 0x000fc800078e00ff */
[----:B-1----:R-:W-:-:S05]  /*00d0*/  IMAD.WIDE R2, R5, 0x4, R2 ;  /* 0x0000000405027825 */ /* 0x002fca00078e0202 */
[----:B--2---:R-:W2:Y:S01]  /*00e0*/  LDG.E R0, desc[UR6][R2.64] ;  /* 0x0000000602007981 */ /* 0x004ea2000c1e1900 */
[C---:B----4-:R-:W-:Y:S01]  /*00f0*/  IMAD R13, R14.reuse, R11, RZ ;  /* 0x0000000b0e0d7224 */ /* 0x050fe200078e02ff */
[----:B------:R-:W1:Y:S01]  /*0100*/  I2F.RP R9, R20 ;  /* 0x0000001400097306 */ /* 0x000e620000209400 */
[----:B------:R-:W-:Y:S02]  /*0110*/  IABS R15, R14 ;  /* 0x0000000e000f7213 */ /* 0x000fe40000000000 */
[----:B------:R-:W-:Y:S02]  /*0120*/  IABS R19, R10 ;  /* 0x0000000a00137213 */ /* 0x000fe40000000000 */
[----:B------:R-:W-:Y:S01]  /*0130*/  IABS R8, R13 ;  /* 0x0000000d00087213 */ /* 0x000fe20000000000 */
[----:B0-----:R-:W-:Y:S01]  /*0140*/  IMAD R17, R14, UR4, RZ ;  /* 0x000000040e117c24 */ /* 0x001fe2000f8e02ff */
[----:B-----5:R-:W-:Y:S01]  /*0150*/  IABS R18, R12 ;  /* 0x0000000c00127213 */ /* 0x020fe20000000000 */
[----:B------:R-:W-:Y:S08]  /*0160*/  I2F.RP R21, R15 ;  /* 0x0000000f00157306 */ /* 0x000ff00000209400 */
[----:B------:R-:W0:Y:S08]  /*0170*/  I2F.RP R16, R8 ;  /* 0x0000000800107306 */ /* 0x000e300000209400 */
[----:B-1----:R-:W1:Y:S08]  /*0180*/  MUFU.RCP R9, R9 ;  /* 0x0000000900097308 */ /* 0x002e700000001000 */
[----:B0-----:R-:W0:Y:S08]  /*0190*/  MUFU.RCP R16, R16 ;  /* 0x0000001000107308 */ /* 0x001e300000001000 */
[----:B------:R-:W-:Y:S01]  /*01a0*/  MUFU.RCP R21, R21 ;  /* 0x0000001500157308 */ /* 0x000fe20000001000 */
[----:B-1----:R-:W-:-:S07]  /*01b0*/  VIADD R6, R9, 0xffffffe ;  /* 0x0ffffffe09067836 */ /* 0x002fce0000000000 */
[----:B------:R1:W3:Y:S01]  /*01c0*/  F2I.FTZ.U32.TRUNC.NTZ R7, R6 ;  /* 0x0000000600077305 */ /* 0x0002e2000021f000 */
[----:B0-----:R-:W-:Y:S02]  /*01d0*/  IADD3 R4, PT, PT, R16, 0xffffffe, RZ ;  /* 0x0ffffffe10047810 */ /* 0x001fe40007ffe0ff */
[----:B------:R-:W-:-:S05]  /*01e0*/  IABS R16, R17 ;  /* 0x0000001100107213 */ /* 0x000fca0000000000 */
[----:B------:R0:W4:Y:S01]  /*01f0*/  F2I.FTZ.U32.TRUNC.NTZ R5, R4 ;  /* 0x0000000400057305 */ /* 0x000122000021f000 */
[----:B-1----:R-:W-:Y:S02]  /*0200*/  HFMA2 R6, -RZ, RZ, 0, 0 ;  /* 0x00000000ff067431 */ /* 0x002fe400000001ff */
[----:B---3--:R-:W-:-:S05]  /*0210*/  IMAD.MOV R9, RZ, RZ, -R7 ;  /* 0x000000ffff097224 */ /* 0x008fca00078e0a07 */
[----:B------:R-:W1:Y:S01]  /*0220*/  I2F.RP R23, R16 ;  /* 0x0000001000177306 */ /* 0x000e620000209400 */
[----:B0-----:R-:W-:Y:S02]  /*0230*/  IMAD.MOV.U32 R4, RZ, RZ, RZ ;  /* 0x000000ffff047224 */ /* 0x001fe400078e00ff */
[----:B------:R-:W-:Y:S02]  /*0240*/  IMAD R9, R9, R20, RZ ;  /* 0x0000001409097224 */ /* 0x000fe400078e02ff */
[----:B----4-:R-:W-:Y:S02]  /*0250*/  IMAD.MOV R25, RZ, RZ, -R5 ;  /* 0x000000ffff197224 */ /* 0x010fe400078e0a05 */
[----:B------:R-:W-:Y:S02]  /*0260*/  IMAD.HI.U32 R6, R7, R9, R6 ;  /* 0x0000000907067227 */ /* 0x000fe400078e0006 */
[----:B------:R-:W0:Y:S02]  /*0270*/  I2F.RP R9, R18 ;  /* 0x0000001200097306 */ /* 0x000e240000209400 */
[----:B------:R-:W-:-:S02]  /*0280*/  IMAD R7, R25, R8, RZ ;  /* 0x0000000819077224 */ /* 0x000fc400078e02ff */
[----:B------:R-:W-:-:S04]  /*0290*/  IMAD.HI.U32 R6, R6, R19, RZ ;  /* 0x0000001306067227 */ /* 0x000fc800078e00ff */
[----:B------:R-:W-:Y:S01]  /*02a0*/  IMAD.HI.U32 R22, R5, R7, R4 ;  /* 0x0000000705167227 */ /* 0x000fe200078e0004 */
[----:B------:R-:W-:Y:S01]  /*02b0*/  IABS R4, R13 ;  /* 0x0000000d00047213 */ /* 0x000fe20000000000 */
[----:B-1----:R-:W1:Y:S02]  /*02c0*/  MUFU.RCP R23, R23 ;  /* 0x0000001700177308 */ /* 0x002e640000001000 */
[----:B------:R-:W-:Y:S01]  /*02d0*/  IMAD.MOV R7, RZ, RZ, -R6 ;  /* 0x000000ffff077224 */ /* 0x000fe200078e0a06 */
[----:B------:R-:W-:Y:S01]  /*02e0*/  IADD3 R5, PT, PT, RZ, -R4, RZ ;  /* 0x80000004ff057210 */ /* 0x000fe20007ffe0ff */
[----:B------:R-:W-:Y:S02]  /*02f0*/  VIADD R4, R21, 0xffffffe ;  /* 0x0ffffffe15047836 */ /* 0x000fe40000000000 */
[----:B------:R-:W-:Y:S02]  /*0300*/  IMAD R7, R20, R7, R19 ;  /* 0x0000000714077224 */ /* 0x000fe400078e0213 */
[----:B------:R-:W-:Y:S01]  /*0310*/  IMAD.MOV.U32 R21, RZ, RZ, R5 ;  /* 0x000000ffff157224 */ /* 0x000fe200078e0005 */
[----:B0-----:R-:W0:Y:S01]  /*0320*/  MUFU.RCP R9, R9 ;  /* 0x0000000900097308 */ /* 0x001e220000001000 */
[----:B------:R-:W-:Y:S01]  /*0330*/  IMAD.HI.U32 R22, R22, R19, RZ ;  /* 0x0000001316167227 */ /* 0x000fe200078e00ff */
[----:B------:R-:W-:-:S03]  /*0340*/  ISETP.GT.U32.AND P0, PT, R20, R7, PT ;  /* 0x000000071400720c */ /* 0x000fc60003f04070 */
[----:B------:R-:W-:-:S03]  /*0350*/  IMAD R21, R22, R21, R19 ;  /* 0x0000001516157224 */ /* 0x000fc600078e0213 */
[----:B------:R3:W4:Y:S01]  /*0360*/  F2I.FTZ.U32.TRUNC.NTZ R5, R4 ;  /* 0x0000000400057305 */ /* 0x000722000021f000 */
[----:B-1----:R-:W-:Y:S01]  /*0370*/  VIADD R23, R23, 0xffffffe ;  /* 0x0ffffffe17177836 */ /* 0x002fe20000000000 */
[----:B------:R-:W-:-:S05]  /*0380*/  ISETP.GT.U32.AND P4, PT, R8, R21, PT ;  /* 0x000000150800720c */ /* 0x000fca0003f84070 */
[-C--:B------:R-:W-:Y:S02]  /*0390*/  @!P0 IADD3 R7, PT, PT, R7, -R20.reuse, RZ ;  /* 0x8000001407078210 */ /* 0x080fe40007ffe0ff */
[----:B---3--:R-:W-:Y:S02]  /*03a0*/  LOP3.LUT R4, R10, R11, RZ, 0x3c, !PT ;  /* 0x0000000b0a047212 */ /* 0x008fe400078e3cff */
[----:B------:R-:W-:Y:S01]  /*03b0*/  ISETP.GE.U32.AND P5, PT, R7, R20, PT ;  /* 0x000000140700720c */ /* 0x000fe20003fa6070 */
[----:B0-----:R-:W-:Y:S01]  /*03c0*/  VIADD R20, R9, 0xffffffe ;  /* 0x0ffffffe09147836 */ /* 0x001fe20000000000 */
[----:B------:R-:W0:Y:S01]  /*03d0*/  F2I.FTZ.U32.TRUNC.NTZ R7, R23 ;  /* 0x0000001700077305 */ /* 0x000e22000021f000 */
[----:B------:R-:W-:Y:S01]  /*03e0*/  @!P0 IADD3 R6, PT, PT, R6, 0x1, RZ ;  /* 0x0000000106068810 */ /* 0x000fe20007ffe0ff */
[--C-:B----4-:R-:W-:Y:S01]  /*03f0*/  IMAD.MOV R24, RZ, RZ, -R5.reuse ;  /* 0x000000ffff187224 */ /* 0x110fe200078e0a05 */
[-C--:B------:R-:W-:Y:S01]  /*0400*/  @!P4 IADD3 R21, PT, PT, R21, -R8.reuse, RZ ;  /* 0x800000081515c210 */ /* 0x080fe20007ffe0ff */
[----:B------:R-:W-:Y:S01]  /*0410*/  @!P4 VIADD R22, R22, 0x1 ;  /* 0x000000011616c836 */ /* 0x000fe20000000000 */
[----:B------:R-:W-:Y:S01]  /*0420*/  ISETP.GE.AND P2, PT, R4, RZ, PT ;  /* 0x000000ff0400720c */ /* 0x000fe20003f46270 */
[----:B------:R-:W-:Y:S01]  /*0430*/  IMAD.MOV.U32 R4, RZ, RZ, RZ ;  /* 0x000000ffff047224 */ /* 0x000fe200078e00ff */
[----:B------:R-:W-:Y:S01]  /*0440*/  ISETP.GE.U32.AND P3, PT, R21, R8, PT ;  /* 0x000000081500720c */ /* 0x000fe20003f66070 */
[----:B------:R-:W1:Y:S01]  /*0450*/  F2I.FTZ.U32.TRUNC.NTZ R9, R20 ;  /* 0x0000001400097305 */ /* 0x000e62000021f000 */
[----:B------:R-:W-:Y:S01]  /*0460*/  LOP3.LUT R8, R10, R13, RZ, 0x3c, !PT ;  /* 0x0000000d0a087212 */ /* 0x000fe200078e3cff */
[----:B------:R-:W-:Y:S01]  /*0470*/  IMAD R21, R24, R15, RZ ;  /* 0x0000000f18157224 */ /* 0x000fe200078e02ff */
[----:B------:R-:W-:Y:S01]  /*0480*/  ISETP.NE.AND P0, PT, R11, RZ, PT ;  /* 0x000000ff0b00720c */ /* 0x000fe20003f05270 */
[----:B------:R-:W-:Y:S01]  /*0490*/  @P5 VIADD R6, R6, 0x1 ;  /* 0x0000000106065836 */ /* 0x000fe20000000000 */
[----:B------:R-:W-:Y:S01]  /*04a0*/  ISETP.GE.AND P1, PT, R8, RZ, PT ;  /* 0x000000ff0800720c */ /* 0x000fe20003f26270 */
[----:B------:R-:W-:Y:S01]  /*04b0*/  IMAD.HI.U32 R5, R5, R21, R4 ;  /* 0x0000001505057227 */ /* 0x000fe200078e0004 */
[----:B------:R-:W-:-:S02]  /*04c0*/  ISETP.NE.AND P4, PT, R13, RZ, PT ;  /* 0x000000ff0d00720c */ /* 0x000fc40003f85270 */
[----:B0-----:R-:W-:Y:S01]  /*04d0*/  IADD3 R21, PT, PT, RZ, -R7, RZ ;  /* 0x80000007ff157210 */ /* 0x001fe20007ffe0ff */
[----:B------:R-:W-:Y:S01]  /*04e0*/  IMAD.MOV.U32 R8, RZ, RZ, RZ ;  /* 0x000000ffff087224 */ /* 0x000fe200078e00ff */
[----:B------:R-:W-:Y:S01]  /*04f0*/  MOV R4, R6 ;  /* 0x0000000600047202 */ /* 0x000fe20000000f00 */
[----:B------:R-:W-:Y:S02]  /*0500*/  @P3 VIADD R22, R22, 0x1 ;  /* 0x0000000116163836 */ /* 0x000fe40000000000 */
[----:B------:R-:W-:Y:S01]  /*0510*/  IMAD.MOV.U32 R6, RZ, RZ, RZ ;  /* 0x000000ffff067224 */ /* 0x000fe200078e00ff */
[----:B------:R-:W-:Y:S01]  /*0520*/  @!P2 IADD3 R4, PT, PT, -R4, RZ, RZ ;  /* 0x000000ff0404a210 */ /* 0x000fe20007ffe1ff */
[----:B------:R-:W-:Y:S01]  /*0530*/  IMAD R21, R21, R16, RZ ;  /* 0x0000001015157224 */ /* 0x000fe200078e02ff */
[----:B------:R-:W-:Y:S01]  /*0540*/  @!P0 LOP3.LUT R4, RZ, R11, RZ, 0x33, !PT ;  /* 0x0000000bff048212 */ /* 0x000fe200078e33ff */
[----:B-1----:R-:W-:Y:S01]  /*0550*/  IMAD.MOV R23, RZ, RZ, -R9 ;  /* 0x000000ffff177224 */ /* 0x002fe200078e0a09 */
[----:B------:R-:W-:Y:S01]  /*0560*/  @!P1 IADD3 R22, PT, PT, -R22, RZ, RZ ;  /* 0x000000ff16169210 */ /* 0x000fe20007ffe1ff */
[----:B------:R-:W-:Y:S01]  /*0570*/  IMAD.HI.U32 R20, R7, R21, R6 ;  /* 0x0000001507147227 */ /* 0x000fe200078e0006 */
[----:B------:R-:W-:-:S02]  /*0580*/  @!P4 LOP3.LUT R22, RZ, R13, RZ, 0x33, !PT ;  /* 0x0000000dff16c212 */ /* 0x000fc400078e33ff */
[----:B------:R-:W-:Y:S01]  /*0590*/  IABS R6, R4 ;  /* 0x0000000400067213 */ /* 0x000fe20000000000 */
[----:B------:R-:W-:Y:S01]  /*05a0*/  IMAD R7, R23, R18, RZ ;  /* 0x0000001217077224 */ /* 0x000fe200078e02ff */
[----:B------:R-:W-:Y:S01]  /*05b0*/  IABS R13, R17 ;  /* 0x00000011000d7213 */ /* 0x000fe20000000000 */
[----:B------:R-:W-:Y:S01]  /*05c0*/  IMAD.HI.U32 R20, R20, R19, RZ ;  /* 0x0000001314147227 */ /* 0x000fe200078e00ff */
[----:B------:R-:W-:Y:S02]  /*05d0*/  IABS R21, R22 ;  /* 0x0000001600157213 */ /* 0x000fe40000000000 */
[----:B------:R-:W-:Y:S01]  /*05e0*/  ISETP.NE.AND P4, PT, R17, RZ, PT ;  /* 0x000000ff1100720c */ /* 0x000fe20003f85270 */
[----:B------:R-:W-:-:S04]  /*05f0*/  IMAD.HI.U32 R5, R5, R6, RZ ;  /* 0x0000000605057227 */ /* 0x000fc800078e00ff */
[----:B------:R-:W-:Y:S01]  /*0600*/  IMAD.HI.U32 R8, R9, R7, R8 ;  /* 0x0000000709087227 */ /* 0x000fe200078e0008 */
[----:B------:R-:W-:Y:S02]  /*0610*/  IADD3 R7, PT, PT, RZ, -R13, RZ ;  /* 0x8000000dff077210 */ /* 0x000fe40007ffe0ff */
[----:B------:R-:W-:Y:S01]  /*0620*/  IADD3 R5, PT, PT, -R5, RZ, RZ ;  /* 0x000000ff05057210 */ /* 0x000fe20007ffe1ff */
[----:B------:R-:W-:Y:S02]  /*0630*/  IMAD.MOV.U32 R9, RZ, RZ, R21 ;  /* 0x000000ffff097224 */ /* 0x000fe400078e0015 */
[----:B------:R-:W-:Y:S02]  /*0640*/  IMAD R19, R20, R7, R19 ;  /* 0x0000000714137224 */ /* 0x000fe400078e0213 */
[----:B------:R-:W-:-:S03]  /*0650*/  IMAD.HI.U32 R8, R8, R9, RZ ;  /* 0x0000000908087227 */ /* 0x000fc600078e00ff */
[----:B------:R-:W-:Y:S01]  /*0660*/  ISETP.GT.U32.AND P3, PT, R16, R19, PT ;  /* 0x000000131000720c */ /* 0x000fe20003f64070 */
[----:B------:R-:W-:Y:S01]  /*0670*/  IMAD R6, R15, R5, R6 ;  /* 0x000000050f067224 */ /* 0x000fe200078e0206 */
[----:B------:R-:W-:Y:S01]  /*0680*/  LOP3.LUT R5, R10, R17, RZ, 0x3c, !PT ;  /* 0x000000110a057212 */ /* 0x000fe200078e3cff */
[----:B------:R-:W-:-:S03]  /*0690*/  IMAD.MOV R8, RZ, RZ, -R8 ;  /* 0x000000ffff087224 */ /* 0x000fc600078e0a08 */
[----:B------:R-:W-:Y:S01]  /*06a0*/  ISETP.GT.U32.AND P0, PT, R15, R6, PT ;  /* 0x000000060f00720c */ /* 0x000fe20003f04070 */
[----:B------:R-:W-:Y:S01]  /*06b0*/  IMAD R7, R18, R8, R9 ;  /* 0x0000000812077224 */ /* 0x000fe200078e0209 */
[----:B------:R-:W-:-:S04]  /*06c0*/  ISETP.GE.AND P2, PT, R5, RZ, PT ;  /* 0x000000ff0500720c */ /* 0x000fc80003f46270 */
[----:B------:R-:W-:Y:S01]  /*06d0*/  ISETP.GT.U32.AND P1, PT, R18, R7, PT ;  /* 0x000000071200720c */ /* 0x000fe20003f24070 */
[----:B------:R-:W-:Y:S01]  /*06e0*/  @!P3 VIADD R20, R20, 0x1 ;  /* 0x000000011414b836 */ /* 0x000fe20000000000 */
[-C--:B------:R-:W-:Y:S02]  /*06f0*/  @!P3 IADD3 R19, PT, PT, R19, -R16.reuse, RZ ;  /* 0x800000101313b210 */ /* 0x080fe40007ffe0ff */
[----:B------:R-:W-:Y:S02]  /*0700*/  ISETP.GE.AND P3, PT, R4, RZ, PT ;  /* 0x000000ff0400720c */ /* 0x000fe40003f66270 */
[----:B------:R-:W-:Y:S01]  /*0710*/  ISETP.GE.U32.AND P5, PT, R19, R16, PT ;  /* 0x000000101300720c */ /* 0x000fe20003fa6070 */
[----:B------:R-:W-:-:S05]  /*0720*/  @!P0 IMAD.IADD R6, R6, 0x1, -R15 ;  /* 0x0000000106068824 */ /* 0x000fca00078e0a0f */
[----:B------:R-:W-:Y:S02]  /*0730*/  ISETP.GT.U32.AND P0, PT, R15, R6, PT ;  /* 0x000000060f00720c */ /* 0x000fe40003f04070 */
[----:B------:R-:W-:-:S04]  /*0740*/  @!P1 IADD3 R7, PT, PT, R7, -R18, RZ ;  /* 0x8000001207079210 */ /* 0x000fc80007ffe0ff */
[----:B------:R-:W-:Y:S02]  /*0750*/  ISETP.GT.U32.AND P1, PT, R18, R7, PT ;  /* 0x000000071200720c */ /* 0x000fe40003f24070 */
[----:B------:R-:W-:Y:S02]  /*0760*/  @P5 IADD3 R20, PT, PT, R20, 0x1, RZ ;  /* 0x0000000114145810 */ /* 0x000fe40007ffe0ff */
[----:B------:R-:W-:Y:S02]  /*0770*/  ISETP.NE.AND P5, PT, R14, RZ, PT ;  /* 0x000000ff0e00720c */ /* 0x000fe40003fa5270 */
[----:B------:R-:W-:Y:S01]  /*0780*/  @!P2 IADD3 R20, PT, PT, -R20, RZ, RZ ;  /* 0x000000ff1414a210 */ /* 0x000fe20007ffe1ff */
[----:B------:R-:W-:Y:S01]  /*0790*/  @!P0 IMAD.IADD R6, R6, 0x1, -R15 ;  /* 0x0000000106068824 */ /* 0x000fe200078e0a0f */
[----:B------:R-:W-:Y:S02]  /*07a0*/  ISETP.GE.AND P0, PT, R22, RZ, PT ;  /* 0x000000ff1600720c */ /* 0x000fe40003f06270 */
[----:B------:R-:W-:-:S02]  /*07b0*/  @!P4 LOP3.LUT R20, RZ, R17, RZ, 0x33, !PT ;  /* 0x00000011ff14c212 */ /* 0x000fc400078e33ff */
[----:B------:R-:W-:Y:S01]  /*07c0*/  MOV R5, R6 ;  /* 0x0000000600057202 */ /* 0x000fe20000000f00 */
[----:B------:R-:W-:Y:S01]  /*07d0*/  @!P1 IMAD.IADD R7, R7, 0x1, -R18 ;  /* 0x0000000107079824 */ /* 0x000fe200078e0a12 */
[----:B------:R-:W-:-:S03]  /*07e0*/  ISETP.NE.AND P1, PT, R12, RZ, PT ;  /* 0x000000ff0c00720c */ /* 0x000fc60003f25270 */
[----:B------:R-:W-:Y:S01]  /*07f0*/  @!P3 IMAD.MOV R5, RZ, RZ, -R5 ;  /* 0x000000ffff05b224 */ /* 0x000fe200078e0a05 */
[-C--:B------:R-:W-:Y:S02]  /*0800*/  @!P5 LOP3.LUT R5, RZ, R14.reuse, RZ, 0x33, !PT ;  /* 0x0000000eff05d212 */ /* 0x080fe400078e33ff */
[----:B------:R-:W-:Y:S02]  /*0810*/  MOV R8, R7 ;  /* 0x0000000700087202 */ /* 0x000fe40000000f00 */
[----:B------:R-:W0:Y:S01]  /*0820*/  LDC.64 R6, c[0x0][0x388] ;  /* 0x0000e200ff067b82 */ /* 0x000e220000000a00 */
[----:B------:R-:W-:Y:S01]  /*0830*/  IMAD R14, R20, R14, R5 ;  /* 0x0000000e140e7224 */ /* 0x000fe200078e0205 */
[----:B------:R-:W-:Y:S01]  /*0840*/  IADD3 R5, PT, PT, -R4, RZ, RZ ;  /* 0x000000ff04057210 */ /* 0x000fe20007ffe1ff */
[----:B------:R-:W-:Y:S02]  /*0850*/  @!P0 IMAD.MOV R8, RZ, RZ, -R8 ;  /* 0x000000ffff088224 */ /* 0x000fe400078e0a08 */
[----:B------:R-:W-:Y:S01]  /*0860*/  @!P1 LOP3.LUT R8, RZ, R12, RZ, 0x33, !PT ;  /* 0x0000000cff089212 */ /* 0x000fe200078e33ff */
[----:B------:R-:W-:-:S02]  /*0870*/  IMAD R4, R14, UR4, RZ ;  /* 0x000000040e047c24 */ /* 0x000fc4000f8e02ff */
[----:B------:R-:W-:Y:S02]  /*0880*/  IMAD R5, R11, R5, R10 ;  /* 0x000000050b057224 */ /* 0x000fe400078e020a */
[----:B------:R-:W-:-:S04]  /*0890*/  IMAD R4, R8, R11, R4 ;  /* 0x0000000b08047224 */ /* 0x000fc800078e0204 */
[----:B------:R-:W-:-:S05]  /*08a0*/  IMAD.IADD R4, R4, 0x1, R5 ;  /* 0x0000000104047824 */ /* 0x000fca00078e0205 */
[----:B------:R-:W-:-:S05]  /*08b0*/  SHF.L.U32 R5, R4, 0x1, RZ ;  /* 0x0000000104057819 */ /* 0x000fca00000006ff */
[----:B0-----:R-:W-:-:S05]  /*08c0*/  IMAD.WIDE R6, R5, 0x4, R6 ;  /* 0x0000000405067825 */ /* 0x001fca00078e0206 */
[----:B--2---:R-:W-:Y:S04]  /*08d0*/  STG.E desc[UR6][R6.64], R0 ;  /* 0x0000000006007986 */ /* 0x004fe8000c101906 */
[----:B------:R-:W2:Y:S04]  /*08e0*/  LDG.E R3, desc[UR6][R2.64+0x4] ;  /* 0x0000040602037981 */ /* 0x000ea8000c1e1900 */
[----:B--2---:R-:W-:Y:S01]  /*08f0*/  STG.E desc[UR6][R6.64+0x4], R3 ;  /* 0x0000040306007986 */ /* 0x004fe2000c101906 */
[----:B------:R-:W-:Y:S05]  /*0900*/  EXIT ;  /* 0x000000000000794d */ /* 0x000fea0003800000 */
.L_x_0:
[----:B------:R-:W-:-:S00]  /*0910*/  BRA `(.L_x_0) ;  /* 0xfffffffc00fc7947 */ /* 0x000fc0000383ffff */
[----:B------:R-:W-:-:S00]  /*0920*/  NOP ;  /* 0x0000000000007918 */ /* 0x000fc00000000000 */
        /* <DEDUP_REMOVED lines=13> */
.L_x_2:


//--------------------- .text._Z20d_z_a2a_to_z_pencilsPfS_iiii --------------------------
	.section	.text._Z20d_z_a2a_to_z_pencilsPfS_iiii,"ax",@progbits
	.align	128
        .global         _Z20d_z_a2a_to_z_pencilsPfS_iiii
        .type           _Z20d_z_a2a_to_z_pencilsPfS_iiii,@function
        .size           _Z20d_z_a2a_to_z_pencilsPfS_iiii,(.L_x_3 - _Z20d_z_a2a_to_z_pencilsPfS_iiii)
        .other          _Z20d_z_a2a_to_z_pencilsPfS_iiii,@"STO_CUDA_ENTRY STV_DEFAULT"
_Z20d_z_a2a_to_z_pencilsPfS_iiii:
.text._Z20d_z_a2a_to_z_pencilsPfS_iiii:
        /* <DEDUP_REMOVED lines=8> */
[----:B------:R-:W5:Y:S08]  /*0080*/  LDC R12, c[0x0][0x398] ;  /* 0x0000e600ff0c7b82 */ /* 0x000f700000000800 */
[----:B------:R-:W5:Y:S01]  /*0090*/  LDC R14, c[0x0][0x39c] ;  /* 0x0000e700ff0e7b82 */ /* 0x000f620000000800 */
[----:B0-----:R-:W-:-:S04]  /*00a0*/  IMAD R0, R0, UR4, R5 ;  /* 0x0000000400007c24 */ /* 0x001fc8000f8e0205 */
[----:B------:R-:W-:-:S04]  /*00b0*/  IMAD.SHL.U32 R5, R0, 0x2, RZ ;  /* 0x0000000200057824 */ /* 0x000fc800078e00ff */
[----:B-1----:R-:W-:-:S05]  /*00c0*/  IMAD.WIDE R2, R5, 0x4, R2 ;  /* 0x0000000405027825 */ /* 0x002fca00078e0202 */
[----:B--2---:R-:W2:Y:S01]  /*00d0*/  LDG.E R10, desc[UR6][R2.64] ;  /* 0x00000006020a7981 */ /* 0x004ea2000c1e1900 */
[----:B---3--:R-:W-:Y:S02]  /*00e0*/  IABS R9, R11 ;  /* 0x0000000b00097213 */ /* 0x008fe40000000000 */
[----:B----4-:R-:W-:Y:S02]  /*00f0*/  IABS R19, R13 ;  /* 0x0000000d00137213 */ /* 0x010fe40000000000 */
[----:B------:R-:W0:Y:S01]  /*0100*/  I2F.RP R16, R9 ;  /* 0x0000000900107306 */ /* 0x000e220000209400 */
[----:B-----5:R-:W-:Y:S02]  /*0110*/  IABS R15, R12 ;  /* 0x0000000c000f7213 */ /* 0x020fe40000000000 */
[----:B------:R-:W-:Y:S02]  /*0120*/  ISETP.NE.AND P5, PT, R11, RZ, PT ;  /* 0x000000ff0b00720c */ /* 0x000fe40003fa5270 */
[----:B------:R-:W-:-:S03]  /*0130*/  IABS R17, R14 ;  /* 0x0000000e00117213 */ /* 0x000fc60000000000 */
[----:B------:R-:W1:Y:S08]  /*0140*/  I2F.RP R8, R19 ;  /* 0x0000001300087306 */ /* 0x000e700000209400 */
[----:B0-----:R-:W0:Y:S08]  /*0150*/  MUFU.RCP R16, R16 ;  /* 0x0000001000107308 */ /* 0x001e300000001000 */
[----:B-1----:R-:W1:Y:S01]  /*0160*/  MUFU.RCP R8, R8 ;  /* 0x0000000800087308 */ /* 0x002e620000001000 */
[----:B0-----:R-:W-:-:S07]  /*0170*/  VIADD R6, R16, 0xffffffe ;  /* 0x0ffffffe10067836 */ /* 0x001fce0000000000 */
[----:B------:R0:W3:Y:S01]  /*0180*/  F2I.FTZ.U32.TRUNC.NTZ R7, R6 ;  /* 0x0000000600077305 */ /* 0x0000e2000021f000 */
[----:B-1----:R-:W-:-:S07]  /*0190*/  IADD3 R4, PT, PT, R8, 0xffffffe, RZ ;  /* 0x0ffffffe08047810 */ /* 0x002fce0007ffe0ff */
[----:B------:R1:W4:Y:S01]  /*01a0*/  F2I.FTZ.U32.TRUNC.NTZ R5, R4 ;  /* 0x0000000400057305 */ /* 0x000322000021f000 */
[----:B0-----:R-:W-:Y:S02]  /*01b0*/  IMAD.MOV.U32 R6, RZ, RZ, RZ ;  /* 0x000000ffff067224 */ /* 0x001fe400078e00ff */
[----:B---3--:R-:W-:-:S05]  /*01c0*/  IMAD.MOV R16, RZ, RZ, -R7 ;  /* 0x000000ffff107224 */ /* 0x008fca00078e0a07 */
[----:B------:R-:W0:Y:S01]  /*01d0*/  I2F.RP R8, R15 ;  /* 0x0000000f00087306 */ /* 0x000e220000209400 */
[----:B-1----:R-:W-:Y:S02]  /*01e0*/  IMAD.MOV.U32 R4, RZ, RZ, RZ ;  /* 0x000000ffff047224 */ /* 0x002fe400078e00ff */
[----:B------:R-:W-:Y:S01]  /*01f0*/  IMAD R21, R16, R9, RZ ;  /* 0x0000000910157224 */ /* 0x000fe200078e02ff */
[----:B------:R-:W-:Y:S01]  /*0200*/  MOV R16, R17 ;  /* 0x0000001100107202 */ /* 0x000fe20000000f00 */
[----:B------:R-:W-:Y:S02]  /*0210*/  IMAD R17, R13, R14, RZ ;  /* 0x0000000e0d117224 */ /* 0x000fe400078e02ff */
[----:B----4-:R-:W-:Y:S02]  /*0220*/  IMAD.MOV R18, RZ, RZ, -R5 ;  /* 0x000000ffff127224 */ /* 0x010fe400078e0a05 */
[----:B------:R-:W-:Y:S01]  /*0230*/  IMAD.HI.U32 R21, R7, R21, R6 ;  /* 0x0000001507157227 */ /* 0x000fe200078e0006 */
[----:B------:R-:W-:Y:S01]  /*0240*/  IABS R6, R0 ;  /* 0x0000000000067213 */ /* 0x000fe20000000000 */
[----:B------:R-:W1:Y:S01]  /*0250*/  I2F.RP R7, R16 ;  /* 0x0000001000077306 */ /* 0x000e620000209400 */
[----:B------:R-:W-:Y:S01]  /*0260*/  IABS R20, R17 ;  /* 0x0000001100147213 */ /* 0x000fe20000000000 */
[----:B------:R-:W-:Y:S01]  /*0270*/  IMAD R23, R18, R19, RZ ;  /* 0x0000001312177224 */ /* 0x000fe200078e02ff */
[----:B------:R-:W-:-:S03]  /*0280*/  MOV R18, R6 ;  /* 0x0000000600127202 */ /* 0x000fc60000000f00 */
[----:B------:R-:W-:Y:S02]  /*0290*/  IMAD.HI.U32 R5, R5, R23, R4 ;  /* 0x0000001705057227 */ /* 0x000fe400078e0004 */
[----:B0-----:R-:W0:Y:S02]  /*02a0*/  MUFU.RCP R23, R8 ;  /* 0x0000000800177308 */ /* 0x001e240000001000 */
[----:B------:R-:W-:-:S04]  /*02b0*/  IMAD.HI.U32 R4, R21, R18, RZ ;  /* 0x0000001215047227 */ /* 0x000fc800078e00ff */
[----:B------:R-:W-:Y:S02]  /*02c0*/  IMAD.MOV R24, RZ, RZ, -R4 ;  /* 0x000000ffff187224 */ /* 0x000fe400078e0a04 */
[----:B------:R-:W-:Y:S01]  /*02d0*/  IMAD.HI.U32 R6, R5, R18, RZ ;  /* 0x0000001205067227 */ /* 0x000fe200078e00ff */
[----:B------:R-:W3:Y:S03]  /*02e0*/  I2F.RP R25, R20 ;  /* 0x0000001400197306 */ /* 0x000ee60000209400 */
[----:B------:R-:W-:Y:S02]  /*02f0*/  IMAD R24, R9, R24, R18 ;  /* 0x0000001809187224 */ /* 0x000fe400078e0212 */
[----:B------:R-:W-:-:S03]  /*0300*/  IMAD.MOV R22, RZ, RZ, -R6 ;  /* 0x000000ffff167224 */ /* 0x000fc600078e0a06 */
[----:B------:R-:W-:Y:S01]  /*0310*/  ISETP.GT.U32.AND P6, PT, R9, R24, PT ;  /* 0x000000180900720c */ /* 0x000fe20003fc4070 */
[----:B------:R-:W-:Y:S01]  /*0320*/  IMAD R22, R19, R22, R18 ;  /* 0x0000001613167224 */ /* 0x000fe200078e0212 */
[----:B-1----:R-:W1:Y:S01]  /*0330*/  MUFU.RCP R7, R7 ;  /* 0x0000000700077308 */ /* 0x002e620000001000 */
[----:B0-----:R-:W-:-:S03]  /*0340*/  IADD3 R23, PT, PT, R23, 0xffffffe, RZ ;  /* 0x0ffffffe17177810 */ /* 0x001fc60007ffe0ff */
[----:B------:R-:W-:-:S04]  /*0350*/  ISETP.GT.U32.AND P0, PT, R19, R22, PT ;  /* 0x000000161300720c */ /* 0x000fc80003f04070 */
[----:B---3--:R-:W0:Y:S03]  /*0360*/  MUFU.RCP R8, R25 ;  /* 0x0000001900087308 */ /* 0x008e260000001000 */
[----:B------:R-:W-:Y:S02]  /*0370*/  @!P6 IMAD.IADD R24, R24, 0x1, -R9 ;  /* 0x000000011818e824 */ /* 0x000fe400078e0a09 */
[----:B------:R-:W-:Y:S01]  /*0380*/  @!P6 VIADD R4, R4, 0x1 ;  /* 0x000000010404e836 */ /* 0x000fe20000000000 */
[----:B------:R-:W-:Y:S02]  /*0390*/  ISETP.NE.AND P6, PT, R13, RZ, PT ;  /* 0x000000ff0d00720c */ /* 0x000fe40003fc5270 */
[----:B------:R-:W-:Y:S01]  /*03a0*/  ISETP.GE.U32.AND P1, PT, R24, R9, PT ;  /* 0x000000091800720c */ /* 0x000fe20003f26070 */
[----:B------:R-:W-:Y:S01]  /*03b0*/  @!P0 IMAD.IADD R22, R22, 0x1, -R19 ;  /* 0x0000000116168824 */ /* 0x000fe200078e0a13 */
[----:B------:R-:W3:Y:S01]  /*03c0*/  F2I.FTZ.U32.TRUNC.NTZ R5, R23 ;  /* 0x0000001700057305 */ /* 0x000ee2000021f000 */
[----:B-1----:R-:W-:Y:S01]  /*03d0*/  IADD3 R21, PT, PT, R7, 0xffffffe, RZ ;  /* 0x0ffffffe07157810 */ /* 0x002fe20007ffe0ff */
[----:B------:R-:W-:Y:S01]  /*03e0*/  @!P0 VIADD R6, R6, 0x1 ;  /* 0x0000000106068836 */ /* 0x000fe20000000000 */
[----:B------:R-:W-:-:S02]  /*03f0*/  LOP3.LUT R9, R0, R13, RZ, 0x3c, !PT ;  /* 0x0000000d00097212 */ /* 0x000fc400078e3cff */
[----:B------:R-:W-:Y:S02]  /*0400*/  ISETP.GE.U32.AND P2, PT, R22, R19, PT ;  /* 0x000000131600720c */ /* 0x000fe40003f46070 */
[----:B------:R-:W-:Y:S01]  /*0410*/  LOP3.LUT R19, R0, R11, RZ, 0x3c, !PT ;  /* 0x0000000b00137212 */ /* 0x000fe200078e3cff */
[----:B------:R1:W4:Y:S01]  /*0420*/  F2I.FTZ.U32.TRUNC.NTZ R7, R21 ;  /* 0x0000001500077305 */ /* 0x000322000021f000 */
[----:B------:R-:W-:Y:S02]  /*0430*/  ISETP.GE.AND P4, PT, R9, RZ, PT ;  /* 0x000000ff0900720c */ /* 0x000fe40003f86270 */
[----:B------:R-:W-:Y:S01]  /*0440*/  ISETP.GE.AND P3, PT, R19, RZ, PT ;  /* 0x000000ff1300720c */ /* 0x000fe20003f66270 */
[----:B------:R-:W-:Y:S01]  /*0450*/  @P1 VIADD R4, R4, 0x1 ;  /* 0x0000000104041836 */ /* 0x000fe20000000000 */
[----:B0-----:R-:W-:Y:S02]  /*0460*/  IADD3 R8, PT, PT, R8, 0xffffffe, RZ ;  /* 0x0ffffffe08087810 */ /* 0x001fe40007ffe0ff */
[----:B---3--:R-:W-:Y:S01]  /*0470*/  IADD3 R22, PT, PT, RZ, -R5, RZ ;  /* 0x80000005ff167210 */ /* 0x008fe20007ffe0ff */
[----:B------:R-:W-:-:S02]  /*0480*/  IMAD.MOV.U32 R19, RZ, RZ, R4 ;  /* 0x000000ffff137224 */ /* 0x000fc400078e0004 */
[----:B------:R-:W-:Y:S01]  /*0490*/  HFMA2 R4, -RZ, RZ, 0, 0 ;  /* 0x00000000ff047431 */ /* 0x000fe200000001ff */
[----:B------:R-:W-:Y:S01]  /*04a0*/  @P2 IADD3 R6, PT, PT, R6, 0x1, RZ ;  /* 0x0000000106062810 */ /* 0x000fe20007ffe0ff */
[----:B------:R-:W0:Y:S01]  /*04b0*/  F2I.FTZ.U32.TRUNC.NTZ R9, R8 ;  /* 0x0000000800097305 */ /* 0x000e22000021f000 */
[----:B------:R-:W-:-:S03]  /*04c0*/  IMAD R23, R22, R15, RZ ;  /* 0x0000000f16177224 */ /* 0x000fc600078e02ff */
[----:B-1----:R-:W-:Y:S01]  /*04d0*/  IMAD.MOV.U32 R21, RZ, RZ, R6 ;  /* 0x000000ffff157224 */ /* 0x002fe200078e0006 */
[----:B----4-:R-:W-:Y:S01]  /*04e0*/  IADD3 R25, PT, PT, RZ, -R7, RZ ;  /* 0x80000007ff197210 */ /* 0x010fe20007ffe0ff */
[----:B------:R-:W-:Y:S01]  /*04f0*/  @!P3 IMAD.MOV R19, RZ, RZ, -R19 ;  /* 0x000000ffff13b224 */ /* 0x000fe200078e0a13 */
[----:B------:R-:W-:Y:S01]  /*0500*/  @!P5 LOP3.LUT R19, RZ, R11, RZ, 0x33, !PT ;  /* 0x0000000bff13d212 */ /* 0x000fe200078e33ff */
[----:B------:R-:W-:Y:S01]  /*0510*/  IMAD.HI.U32 R23, R5, R23, R4 ;  /* 0x0000001705177227 */ /* 0x000fe200078e0004 */
[----:B------:R-:W-:Y:S02]  /*0520*/  @!P4 IADD3 R21, PT, PT, -R21, RZ, RZ ;  /* 0x000000ff1515c210 */ /* 0x000fe40007ffe1ff */
[----:B------:R-:W-:Y:S01]  /*0530*/  IABS R4, R19 ;  /* 0x0000001300047213 */ /* 0x000fe20000000000 */
[----:B------:R-:W-:Y:S01]  /*0540*/  IMAD.MOV.U32 R6, RZ, RZ, RZ ;  /* 0x000000ffff067224 */ /* 0x000fe200078e00ff */
[----:B------:R-:W-:Y:S01]  /*0550*/  @!P6 LOP3.LUT R21, RZ, R13, RZ, 0x33, !PT ;  /* 0x0000000dff15e212 */ /* 0x000fe200078e33ff */
[----:B------:R-:W-:Y:S01]  /*0560*/  IMAD R5, R25, R16, RZ ;  /* 0x0000001019057224 */ /* 0x000fe200078e02ff */
[----:B0-----:R-:W-:Y:S01]  /*0570*/  IADD3 R22, PT, PT, RZ, -R9, RZ ;  /* 0x80000009ff167210 */ /* 0x001fe20007ffe0ff */
[----:B------:R-:W-:Y:S01]  /*0580*/  IMAD.HI.U32 R23, R23, R4, RZ ;  /* 0x0000000417177227 */ /* 0x000fe200078e00ff */
[----:B------:R-:W-:-:S02]  /*0590*/  IABS R8, R21 ;  /* 0x0000001500087213 */ /* 0x000fc40000000000 */
[----:B------:R-:W-:Y:S01]  /*05a0*/  ISETP.GE.AND P4, PT, R19, RZ, PT ;  /* 0x000000ff1300720c */ /* 0x000fe20003f86270 */
[----:B------:R-:W-:Y:S01]  /*05b0*/  IMAD.MOV R23, RZ, RZ, -R23 ;  /* 0x000000ffff177224 */ /* 0x000fe200078e0a17 */
[----:B------:R-:W-:Y:S01]  /*05c0*/  ISETP.NE.AND P3, PT, R12, RZ, PT ;  /* 0x000000ff0c00720c */ /* 0x000fe20003f65270 */
[----:B------:R-:W-:Y:S01]  /*05d0*/  IMAD.HI.U32 R6, R7, R5, R6 ;  /* 0x0000000507067227 */ /* 0x000fe200078e0006 */
[----:B------:R-:W-:Y:S02]  /*05e0*/  MOV R7, R22 ;  /* 0x0000001600077202 */ /* 0x000fe40000000f00 */
[----:B------:R-:W-:Y:S01]  /*05f0*/  IABS R22, R17 ;  /* 0x0000001100167213 */ /* 0x000fe20000000000 */
[----:B------:R-:W-:Y:S02]  /*0600*/  IMAD.MOV.U32 R5, RZ, RZ, R8 ;  /* 0x000000ffff057224 */ /* 0x000fe400078e0008 */
[----:B------:R-:W-:Y:S02]  /*0610*/  HFMA2 R8, -RZ, RZ, 0, 0 ;  /* 0x00000000ff087431 */ /* 0x000fe400000001ff */
[----:B------:R-:W-:-:S02]  /*0620*/  IMAD R4, R15, R23, R4 ;  /* 0x000000170f047224 */ /* 0x000fc400078e0204 */
[----:B------:R-:W-:Y:S02]  /*0630*/  IMAD R7, R7, R20, RZ ;  /* 0x0000001407077224 */ /* 0x000fe400078e02ff */
[----:B------:R-:W-:Y:S01]  /*0640*/  IMAD.HI.U32 R6, R6, R5, RZ ;  /* 0x0000000506067227 */ /* 0x000fe200078e00ff */
[----:B------:R-:W-:-:S03]  /*0650*/  ISETP.GT.U32.AND P0, PT, R15, R4, PT ;  /* 0x000000040f00720c */ /* 0x000fc60003f04070 */
[----:B------:R-:W-:Y:S02]  /*0660*/  IMAD.MOV R6, RZ, RZ, -R6 ;  /* 0x000000ffff067224 */ /* 0x000fe400078e0a06 */
[----:B------:R-:W-:Y:S01]  /*0670*/  IMAD.HI.U32 R9, R9, R7, R8 ;  /* 0x0000000709097227 */ /* 0x000fe200078e0008 */
[----:B------:R-:W-:-:S03]  /*0680*/  IADD3 R7, PT, PT, RZ, -R22, RZ ;  /* 0x80000016ff077210 */ /* 0x000fc60007ffe0ff */
[----:B------:R-:W-:Y:S01]  /*0690*/  IMAD R5, R16, R6, R5 ;  /* 0x0000000610057224 */ /* 0x000fe200078e0205 */
[----:B------:R-:W-:Y:S01]  /*06a0*/  LOP3.LUT R6, R0, R17, RZ, 0x3c, !PT ;  /* 0x0000001100067212 */ /* 0x000fe200078e3cff */
[----:B------:R-:W-:-:S03]  /*06b0*/  IMAD.HI.U32 R9, R9, R18, RZ ;  /* 0x0000001209097227 */ /* 0x000fc600078e00ff */
[----:B------:R-:W-:Y:S01]  /*06c0*/  ISETP.GT.U32.AND P2, PT, R16, R5, PT ;  /* 0x000000051000720c */ /* 0x000fe20003f44070 */
[----:B------:R-:W-:Y:S02]  /*06d0*/  @!P0 IMAD.IADD R4, R4, 0x1, -R15 ;  /* 0x0000000104048824 */ /* 0x000fe400078e0a0f */
[----:B------:R-:W-:-:S03]  /*06e0*/  IMAD R7, R9, R7, R18 ;  /* 0x0000000709077224 */ /* 0x000fc600078e0212 */
[----:B------:R-:W-:Y:S02]  /*06f0*/  ISETP.GT.U32.AND P1, PT, R15, R4, PT ;  /* 0x000000040f00720c */ /* 0x000fe40003f24070 */
[----:B------:R-:W-:-:S05]  /*0700*/  ISETP.GT.U32.AND P5, PT, R20, R7, PT ;  /* 0x000000071400720c */ /* 0x000fca0003fa4070 */
[----:B------:R-:W-:Y:S02]  /*0710*/  @!P2 IADD3 R5, PT, PT, R5, -R16, RZ ;  /* 0x800000100505a210 */ /* 0x000fe40007ffe0ff */
[----:B------:R-:W-:Y:S02]  /*0720*/  ISETP.GE.AND P2, PT, R21, RZ, PT ;  /* 0x000000ff1500720c */ /* 0x000fe40003f46270 */
[----:B------:R-:W-:Y:S02]  /*0730*/  ISETP.GT.U32.AND P6, PT, R16, R5, PT ;  /* 0x000000051000720c */ /* 0x000fe40003fc4070 */
[----:B------:R-:W-:Y:S02]  /*0740*/  @!P1 IADD3 R4, PT, PT, R4, -R15, RZ ;  /* 0x8000000f04049210 */ /* 0x000fe40007ffe0ff */
[----:B------:R-:W-:Y:S01]  /*0750*/  @!P5 IMAD.IADD R7, R7, 0x1, -R20 ;  /* 0x000000010707d824 */ /* 0x000fe200078e0a14 */
[----:B------:R-:W-:Y:S01]  /*0760*/  ISETP.GE.AND P1, PT, R6, RZ, PT ;  /* 0x000000ff0600720c */ /* 0x000fe20003f26270 */
[----:B------:R-:W-:Y:S01]  /*0770*/  @!P5 VIADD R9, R9, 0x1 ;  /* 0x000000010909d836 */ /* 0x000fe20000000000 */
[----:B------:R-:W-:Y:S01]  /*0780*/  ISETP.NE.AND P5, PT, R14, RZ, PT ;  /* 0x000000ff0e00720c */ /* 0x000fe20003fa5270 */
[----:B------:R-:W-:Y:S01]  /*0790*/  IMAD.MOV.U32 R8, RZ, RZ, R4 ;  /* 0x000000ffff087224 */ /* 0x000fe200078e0004 */
[----:B------:R-:W-:Y:S01]  /*07a0*/  ISETP.GE.U32.AND P0, PT, R7, R20, PT ;  /* 0x000000140700720c */ /* 0x000fe20003f06070 */
[----:B------:R-:W-:-:S03]  /*07b0*/  IMAD.MOV R6, RZ, RZ, -R19 ;  /* 0x000000ffff067224 */ /* 0x000fc600078e0a13 */
[----:B------:R-:W-:Y:S01]  /*07c0*/  @!P4 IADD3 R8, PT, PT, -R8, RZ, RZ ;  /* 0x000000ff0808c210 */ /* 0x000fe20007ffe1ff */
[----:B------:R-:W-:Y:S01]  /*07d0*/  IMAD R6, R11, R6, R0 ;  /* 0x000000060b067224 */ /* 0x000fe200078e0200 */
[----:B------:R-:W-:Y:S02]  /*07e0*/  ISETP.NE.AND P4, PT, R17, RZ, PT ;  /* 0x000000ff1100720c */ /* 0x000fe40003f85270 */
[----:B------:R-:W-:Y:S02]  /*07f0*/  @!P6 IADD3 R5, PT, PT, R5, -R16, RZ ;  /* 0x800000100505e210 */ /* 0x000fe40007ffe0ff */
[----:B------:R-:W-:Y:S02]  /*0800*/  @!P3 LOP3.LUT R8, RZ, R12, RZ, 0x33, !PT ;  /* 0x0000000cff08b212 */ /* 0x000fe400078e33ff */
[----:B------:R-:W-:Y:S01]  /*0810*/  MOV R7, R5 ;  /* 0x0000000500077202 */ /* 0x000fe20000000f00 */
[----:B------:R-:W-:Y:S01]  /*0820*/  @P0 VIADD R9, R9, 0x1 ;  /* 0x0000000109090836 */ /* 0x000fe20000000000 */
[----:B------:R-:W0:Y:S01]  /*0830*/  LDC.64 R4, c[0x0][0x388] ;  /* 0x0000e200ff047b82 */ /* 0x000e220000000a00 */
[----:B------:R-:W-:Y:S01]  /*0840*/  IMAD R0, R8, R11, RZ ;  /* 0x0000000b08007224 */ /* 0x000fe200078e02ff */
[----:B------:R-:W-:Y:S01]  /*0850*/  @!P2 IADD3 R7, PT, PT, -R7, RZ, RZ ;  /* 0x000000ff0707a210 */ /* 0x000fe20007ffe1ff */
[----:B------:R-:W-:Y:S01]  /*0860*/  @!P1 IMAD.MOV R9, RZ, RZ, -R9 ;  /* 0x000000ffff099224 */ /* 0x000fe200078e0a09 */
[----:B------:R-:W-:-:S02]  /*0870*/  @!P5 LOP3.LUT R7, RZ, R14, RZ, 0x33, !PT ;  /* 0x0000000eff07d212 */ /* 0x000fc400078e33ff */
[----:B------:R-:W-:-:S03]  /*0880*/  @!P4 LOP3.LUT R9, RZ, R17, RZ, 0x33, !PT ;  /* 0x00000011ff09c212 */ /* 0x000fc600078e33ff */
[----:B------:R-:W-:Y:S02]  /*0890*/  IMAD R6, R7, R11, R6 ;  /* 0x0000000b07067224 */ /* 0x000fe400078e0206 */
[----:B------:R-:W-:-:S04]  /*08a0*/  IMAD R9, R9, R13, R0 ;  /* 0x0000000d09097224 */ /* 0x000fc800078e0200 */
[----:B------:R-:W-:-:S05]  /*08b0*/  IMAD R6, R9, R14, R6 ;  /* 0x0000000e09067224 */ /* 0x000fca00078e0206 */
[----:B------:R-:W-:-:S05]  /*08c0*/  SHF.L.U32 R7, R6, 0x1, RZ ;  /* 0x0000000106077819 */ /* 0x000fca00000006ff */
[----:B0-----:R-:W-:-:S05]  /*08d0*/  IMAD.WIDE R4, R7, 0x4, R4 ;  /* 0x0000000407047825 */ /* 0x001fca00078e0204 */
[----:B--2---:R-:W-:Y:S04]  /*08e0*/  STG.E desc[UR6][R4.64], R10 ;  /* 0x0000000a04007986 */ /* 0x004fe8000c101906 */
[----:B------:R-:W2:Y:S04]  /*08f0*/  LDG.E R3, desc[UR6][R2.64+0x4] ;  /* 0x0000040602037981 */ /* 0x000ea8000c1e1900 */
[----:B--2---:R-:W-:Y:S01]  /*0900*/  STG.E desc[UR6][R4.64+0x4], R3 ;  /* 0x0000040304007986 */ /* 0x004fe2000c101906 */
[----:B------:R-:W-:Y:S05]  /*0910*/  EXIT ;  /* 0x000000000000794d */ /* 0x000fea0003800000 */
.L_x_1:
        /* <DEDUP_REMOVED lines=14> */
.L_x_3:


//--------------------- .nv.shared.reserved.0     --------------------------
	.section	.nv.shared.reserved.0,"aw",@nobits
	.weak		__nv_reservedSMEM_offset_0_alias
	.size		__nv_reservedSMEM_offset_0_alias, 0, 64
	.other		__nv_reservedSMEM_offset_0_alias,@"STO_CUDA_RESERVED_SHARED STV_DEFAULT"
__nv_reservedSMEM_offset_0_alias:
	.zero		0
	.zero		64


//--------------------- .nv.constant0._Z20d_z_pencils_to_z_a2aPfS_iiii --------------------------
	.section	.nv.constant0._Z20d_z_pencils_to_z_a2aPfS_iiii,"a",@progbits
	.sectionflags	@""
	.align	4
.nv.constant0._Z20d_z_pencils_to_z_a2aPfS_iiii:
	.zero		928


//--------------------- .nv.constant0._Z20d_z_a2a_to_z_pencilsPfS_iiii --------------------------
	.section	.nv.constant0._Z20d_z_a2a_to_z_pencilsPfS_iiii,"a",@progbits
	.sectionflags	@""
	.align	4
.nv.constant0._Z20d_z_a2a_to_z_pencilsPfS_iiii:
	.zero		928


//--------------------- SYMBOLS --------------------------

	.type		.nv.reservedSmem.offset0,@object
	.size		.nv.reservedSmem.offset0,0x4
